//
// Generated by NVIDIA NVVM Compiler
//
// Compiler Build ID: CL-36424714
// Cuda compilation tools, release 13.0, V13.0.88
// Based on NVVM 20.0.0
//

.version 9.0
.target sm_100
.address_size 64

	// .globl	_Z14vec_add_kernelPfS_S_i

.visible .entry _Z14vec_add_kernelPfS_S_i(
	.param .u64 .ptr .align 1 _Z14vec_add_kernelPfS_S_i_param_0,
	.param .u64 .ptr .align 1 _Z14vec_add_kernelPfS_S_i_param_1,
	.param .u64 .ptr .align 1 _Z14vec_add_kernelPfS_S_i_param_2,
	.param .u32 _Z14vec_add_kernelPfS_S_i_param_3
)
{
	.reg .pred 	%p<2>;
	.reg .b32 	%r<6>;
	.reg .b32 	%f<4>;
	.reg .b64 	%rd<11>;

	ld.param.u64 	%rd1, [_Z14vec_add_kernelPfS_S_i_param_0];
	ld.param.u64 	%rd2, [_Z14vec_add_kernelPfS_S_i_param_1];
	ld.param.u64 	%rd3, [_Z14vec_add_kernelPfS_S_i_param_2];
	ld.param.u32 	%r2, [_Z14vec_add_kernelPfS_S_i_param_3];
	mov.u32 	%r3, %ntid.x;
	mov.u32 	%r4, %ctaid.x;
	mov.u32 	%r5, %tid.x;
	mad.lo.s32 	%r1, %r3, %r4, %r5;
	setp.ge.s32 	%p1, %r1, %r2;
	@%p1 bra 	$L__BB0_2;
	cvta.to.global.u64 	%rd4, %rd1;
	cvta.to.global.u64 	%rd5, %rd2;
	cvta.to.global.u64 	%rd6, %rd3;
	mul.wide.s32 	%rd7, %r1, 4;
	add.s64 	%rd8, %rd4, %rd7;
	ld.global.f32 	%f1, [%rd8];
	add.s64 	%rd9, %rd5, %rd7;
	ld.global.f32 	%f2, [%rd9];
	add.f32 	%f3, %f1, %f2;
	add.s64 	%rd10, %rd6, %rd7;
	st.global.f32 	[%rd10], %f3;
$L__BB0_2:
	ret;

}


// ===== COMPILED SASS (sm_100) =====

	.target	sm_100

	.elftype	@"ET_EXEC"


//--------------------- .note.nv.tkinfo           --------------------------
	.section	.note.nv.tkinfo,"",@"SHT_NOTE"
	.sectionflags	@"SHF_NOTE_NV_TKINFO"
	.tkinfo
        /*0018*/ 	.word	0x00000002
        /*0030*/ 	.string	""
        /*0030*/ 	.string	"ptxas"
        /*0030*/ 	.string	"Cuda compilation tools, release 13.0, V13.0.88"
        /*0030*/ 	.string	"Build cuda_13.0.r13.0/compiler.36424714_0"
        /*0030*/ 	.string	"-arch sm_100 -m 64 "



//--------------------- .note.nv.cuinfo           --------------------------
	.section	.note.nv.cuinfo,"",@"SHT_NOTE"
	.sectionflags	@"SHF_NOTE_NV_CUINFO"
        /*0018*/ 	.short	0x0002
        /*001a*/ 	.short	0x0064
        /*001c*/ 	.short	0x0082
	.zero		2


//--------------------- .nv.info                  --------------------------
	.section	.nv.info,"",@"SHT_CUDA_INFO"
	.align	4


	//----- nvinfo : EIATTR_REGCOUNT
	.align		4
        /*0000*/ 	.byte	0x04, 0x2f
        /*0002*/ 	.short	(.L_1 - .L_0)
	.align		4
.L_0:
        /*0004*/ 	.word	index@(_Z14vec_add_kernelPfS_S_i)
        /*0008*/ 	.word	0x0000000c


	//----- nvinfo : EIATTR_FRAME_SIZE
	.align		4
.L_1:
        /*000c*/ 	.byte	0x04, 0x11
        /*000e*/ 	.short	(.L_3 - .L_2)
	.align		4
.L_2:
        /*0010*/ 	.word	index@(_Z14vec_add_kernelPfS_S_i)
        /*0014*/ 	.word	0x00000000


	//----- nvinfo : EIATTR_MIN_STACK_SIZE
	.align		4
.L_3:
        /*0018*/ 	.byte	0x04, 0x12
        /*001a*/ 	.short	(.L_5 - .L_4)
	.align		4
.L_4:
        /*001c*/ 	.word	index@(_Z14vec_add_kernelPfS_S_i)
        /*0020*/ 	.word	0x00000000
.L_5:


//--------------------- .nv.compat                --------------------------
	.section	.nv.compat,"",@"SHT_CUDA_COMPAT_INFO"
	.align	4
        /*0000*/ 	.byte	0x02, 0x09, 0x00, 0x00, 0x02, 0x02, 0x01, 0x00, 0x02, 0x05, 0x05, 0x00, 0x03, 0x07, 0x01, 0x01
        /*0010*/ 	.byte	0x02, 0x03, 0x00, 0x00, 0x02, 0x06, 0x01, 0x00, 0x04, 0x0b, 0x08, 0x00, 0x09, 0x00, 0x00, 0x00
        /*0020*/ 	.byte	0x00, 0x00, 0x00, 0x00


//--------------------- .nv.info._Z14vec_add_kernelPfS_S_i --------------------------
	.section	.nv.info._Z14vec_add_kernelPfS_S_i,"",@"SHT_CUDA_INFO"
	.sectionflags	@""
	.align	4


	//----- nvinfo : EIATTR_CUDA_API_VERSION
	.align		4
        /*0000*/ 	.byte	0x04, 0x37
        /*0002*/ 	.short	(.L_7 - .L_6)
.L_6:
        /*0004*/ 	.word	0x00000082


	//----- nvinfo : EIATTR_KPARAM_INFO
	.align		4
.L_7:
        /*0008*/ 	.byte	0x04, 0x17
        /*000a*/ 	.short	(.L_9 - .L_8)
.L_8:
        /*000c*/ 	.word	0x00000000
        /*0010*/ 	.short	0x0003
        /*0012*/ 	.short	0x0018
        /*0014*/ 	.byte	0x00, 0xf0, 0x11, 0x00


	//----- nvinfo : EIATTR_KPARAM_INFO
	.align		4
.L_9:
        /*0018*/ 	.byte	0x04, 0x17
        /*001a*/ 	.short	(.L_11 - .L_10)
.L_10:
        /*001c*/ 	.word	0x00000000
        /*0020*/ 	.short	0x0002
        /*0022*/ 	.short	0x0010
        /*0024*/ 	.byte	0x00, 0xf5, 0x21, 0x00


	//----- nvinfo : EIATTR_KPARAM_INFO
	.align		4
.L_11:
        /*0028*/ 	.byte	0x04, 0x17
        /*002a*/ 	.short	(.L_13 - .L_12)
.L_12:
        /*002c*/ 	.word	0x00000000
        /*0030*/ 	.short	0x0001
        /*0032*/ 	.short	0x0008
        /*0034*/ 	.byte	0x00, 0xf5, 0x21, 0x00


	//----- nvinfo : EIATTR_KPARAM_INFO
	.align		4
.L_13:
        /*0038*/ 	.byte	0x04, 0x17
        /*003a*/ 	.short	(.L_15 - .L_14)
.L_14:
        /*003c*/ 	.word	0x00000000
        /*0040*/ 	.short	0x0000
        /*0042*/ 	.short	0x0000
        /*0044*/ 	.byte	0x00, 0xf5, 0x21, 0x00


	//----- nvinfo : EIATTR_SPARSE_MMA_MASK
	.align		4
.L_15:
        /*0048*/ 	.byte	0x03, 0x50
        /*004a*/ 	.short	0x0000


	//----- nvinfo : EIATTR_MAXREG_COUNT
	.align		4
        /*004c*/ 	.byte	0x03, 0x1b
        /*004e*/ 	.short	0x00ff


	//----- nvinfo : EIATTR_MERCURY_ISA_VERSION
	.align		4
        /*0050*/ 	.byte	0x03, 0x5f
        /*0052*/ 	.short	0x0101


	//----- nvinfo : EIATTR_VRC_CTA_INIT_COUNT
	.align		4
        /*0054*/ 	.byte	0x02, 0x4a
	.zero		1
	.zero		1


	//----- nvinfo : EIATTR_EXIT_INSTR_OFFSETS
	.align		4
        /*0058*/ 	.byte	0x04, 0x1c
        /*005a*/ 	.short	(.L_17 - .L_16)


	//   ....[0]....
.L_16:
        /*005c*/ 	.word	0x00000070


	//   ....[1]....
        /*0060*/ 	.word	0x00000130


	//----- nvinfo : EIATTR_CBANK_PARAM_SIZE
	.align		4
.L_17:
        /*0064*/ 	.byte	0x03, 0x19
        /*0066*/ 	.short	0x001c


	//----- nvinfo : EIATTR_PARAM_CBANK
	.align		4
        /*0068*/ 	.byte	0x04, 0x0a
        /*006a*/ 	.short	(.L_19 - .L_18)
	.align		4
.L_18:
        /*006c*/ 	.word	index@(.nv.constant0._Z14vec_add_kernelPfS_S_i)
        /*0070*/ 	.short	0x0380
        /*0072*/ 	.short	0x001c


	//----- nvinfo : EIATTR_SW_WAR
	.align		4
.L_19:
        /*0074*/ 	.byte	0x04, 0x36
        /*0076*/ 	.short	(.L_21 - .L_20)
.L_20:
        /*0078*/ 	.word	0x00000008
.L_21:


//--------------------- .nv.callgraph             --------------------------
	.section	.nv.callgraph,"",@"SHT_CUDA_CALLGRAPH"
	.align	4
	.sectionentsize	8
	.align		4
        /*0000*/ 	.word	0x00000000
	.align		4
        /*0004*/ 	.word	0xffffffff
	.align		4
        /*0008*/ 	.word	0x00000000
	.align		4
        /*000c*/ 	.word	0xfffffffe
	.align		4
        /*0010*/ 	.word	0x00000000
	.align		4
        /*0014*/ 	.word	0xfffffffd
	.align		4
        /*0018*/ 	.word	0x00000000
	.align		4
        /*001c*/ 	.word	0xfffffffc


//--------------------- .text._Z14vec_add_kernelPfS_S_i --------------------------
	.section	.text._Z14vec_add_kernelPfS_S_i,"ax",@progbits
	.align	128
        .global         _Z14vec_add_kernelPfS_S_i
        .type           _Z14vec_add_kernelPfS_S_i,@function
        .size           _Z14vec_add_kernelPfS_S_i,(.L_x_1 - _Z14vec_add_kernelPfS_S_i)
        .other          _Z14vec_add_kernelPfS_S_i,@"STO_CUDA_ENTRY STV_DEFAULT"
_Z14vec_add_kernelPfS_S_i:
.text._Z14vec_add_kernelPfS_S_i:
[----:B------:R-:W-:Y:S01]  /*0000*/  LDC R1, c[0x0][0x37c] ;  /* 0x0000df00ff017b82 */ /* 0x000fe20000000800 */
[----:B------:R-:W0:Y:S01]  /*0010*/  S2R R9, SR_CTAID.X ;  /* 0x0000000000097919 */ /* 0x000e220000002500 */
[----:B------:R-:W0:Y:S01]  /*0020*/  LDCU UR4, c[0x0][0x360] ;  /* 0x00006c00ff0477ac */ /* 0x000e220008000800 */
[----:B------:R-:W0:Y:S01]  /*0030*/  S2R R0, SR_TID.X ;  /* 0x0000000000007919 */ /* 0x000e220000002100 */
[----:B------:R-:W1:Y:S01]  /*0040*/  LDCU UR5, c[0x0][0x398] ;  /* 0x00007300ff0577ac */ /* 0x000e620008000800 */
[----:B0-----:R-:W-:-:S05]  /*0050*/  IMAD R9, R9, UR4, R0 ;  /* 0x0000000409097c24 */ /* 0x001fca000f8e0200 */
[----:B-1----:R-:W-:-:S13]  /*0060*/  ISETP.GE.AND P0, PT, R9, UR5, PT ;  /* 0x0000000509007c0c */ /* 0x002fda000bf06270 */
[----:B------:R-:W-:Y:S05]  /*0070*/  @P0 EXIT ;  /* 0x000000000000094d */ /* 0x000fea0003800000 */
[----:B------:R-:W0:Y:S01]  /*0080*/  LDC.64 R2, c[0x0][0x380] ;  /* 0x0000e000ff027b82 */ /* 0x000e220000000a00 */
[----:B------:R-:W1:Y:S07]  /*0090*/  LDCU.64 UR4, c[0x0][0x358] ;  /* 0x00006b00ff0477ac */ /* 0x000e6e0008000a00 */
[----:B------:R-:W2:Y:S08]  /*00a0*/  LDC.64 R4, c[0x0][0x388] ;  /* 0x0000e200ff047b82 */ /* 0x000eb00000000a00 */
[----:B------:R-:W3:Y:S01]  /*00b0*/  LDC.64 R6, c[0x0][0x390] ;  /* 0x0000e400ff067b82 */ /* 0x000ee20000000a00 */
[----:B0-----:R-:W-:-:S06]  /*00c0*/  IMAD.WIDE R2, R9, 0x4, R2 ;  /* 0x0000000409027825 */ /* 0x001fcc00078e0202 */
[----:B-1----:R-:W4:Y:S01]  /*00d0*/  LDG.E R2, desc[UR4][R2.64] ;  /* 0x0000000402027981 */ /* 0x002f22000c1e1900 */
[----:B--2---:R-:W-:-:S06]  /*00e0*/  IMAD.WIDE R4, R9, 0x4, R4 ;  /* 0x0000000409047825 */ /* 0x004fcc00078e0204 */
[----:B------:R-:W4:Y:S01]  /*00f0*/  LDG.E R5, desc[UR4][R4.64] ;  /* 0x0000000404057981 */ /* 0x000f22000c1e1900 */
[----:B---3--:R-:W-:-:S04]  /*0100*/  IMAD.WIDE R6, R9, 0x4, R6 ;  /* 0x0000000409067825 */ /* 0x008fc800078e0206 */
[----:B----4-:R-:W-:-:S05]  /*0110*/  FADD R9, R2, R5 ;  /* 0x0000000502097221 */ /* 0x010fca0000000000 */
[----:B------:R-:W-:Y:S01]  /*0120*/  STG.E desc[UR4][R6.64], R9 ;  /* 0x0000000906007986 */ /* 0x000fe2000c101904 */
[----:B------:R-:W-:Y:S05]  /*0130*/  EXIT ;  /* 0x000000000000794d */ /* 0x000fea0003800000 */
.L_x_0:
[----:B------:R-:W-:-:S00]  /*0140*/  BRA `(.L_x_0) ;  /* 0xfffffffc00fc7947 */ /* 0x000fc0000383ffff */
[----:B------:R-:W-:-:S00]  /*0150*/  NOP ;  /* 0x0000000000007918 */ /* 0x000fc00000000000 */
        /* <DEDUP_REMOVED lines=10> */
.L_x_1:


//--------------------- .nv.shared.reserved.0     --------------------------
	.section	.nv.shared.reserved.0,"aw",@nobits
	.weak		__nv_reservedSMEM_offset_0_alias
	.size		__nv_reservedSMEM_offset_0_alias, 0, 64
	.other		__nv_reservedSMEM_offset_0_alias,@"STO_CUDA_RESERVED_SHARED STV_DEFAULT"
__nv_reservedSMEM_offset_0_alias:
	.zero		0
	.zero		64


//--------------------- .nv.constant0._Z14vec_add_kernelPfS_S_i --------------------------
	.section	.nv.constant0._Z14vec_add_kernelPfS_S_i,"a",@progbits
	.sectionflags	@""
	.align	4
.nv.constant0._Z14vec_add_kernelPfS_S_i:
	.zero		924


//--------------------- SYMBOLS --------------------------

	.type		.nv.reservedSmem.offset0,@object
	.size		.nv.reservedSmem.offset0,0x4
